//
// Generated by NVIDIA NVVM Compiler
//
// Compiler Build ID: CL-36424714
// Cuda compilation tools, release 13.0, V13.0.88
// Based on NVVM 20.0.0
//

.version 9.0
.target sm_100
.address_size 64

	// .globl	_Z7getbackPhS_ii

.visible .entry _Z7getbackPhS_ii(
	.param .u64 .ptr .align 1 _Z7getbackPhS_ii_param_0,
	.param .u64 .ptr .align 1 _Z7getbackPhS_ii_param_1,
	.param .u32 _Z7getbackPhS_ii_param_2,
	.param .u32 _Z7getbackPhS_ii_param_3
)
{
	.reg .pred 	%p<2>;
	.reg .b16 	%rs<2>;
	.reg .b32 	%r<8>;
	.reg .b64 	%rd<8>;

	ld.param.u64 	%rd1, [_Z7getbackPhS_ii_param_0];
	ld.param.u64 	%rd2, [_Z7getbackPhS_ii_param_1];
	ld.param.u32 	%r2, [_Z7getbackPhS_ii_param_2];
	ld.param.u32 	%r3, [_Z7getbackPhS_ii_param_3];
	mov.u32 	%r4, %ctaid.x;
	mov.u32 	%r5, %ntid.x;
	mov.u32 	%r6, %tid.x;
	mad.lo.s32 	%r1, %r4, %r5, %r6;
	mul.lo.s32 	%r7, %r3, %r2;
	setp.ge.s32 	%p1, %r1, %r7;
	@%p1 bra 	$L__BB0_2;
	cvta.to.global.u64 	%rd3, %rd1;
	cvta.to.global.u64 	%rd4, %rd2;
	cvt.s64.s32 	%rd5, %r1;
	add.s64 	%rd6, %rd3, %rd5;
	ld.global.u8 	%rs1, [%rd6];
	add.s64 	%rd7, %rd4, %rd5;
	st.global.u8 	[%rd7], %rs1;
$L__BB0_2:
	ret;

}


// ===== COMPILED SASS (sm_100) =====

	.target	sm_100

	.elftype	@"ET_EXEC"


//--------------------- .note.nv.tkinfo           --------------------------
	.section	.note.nv.tkinfo,"",@"SHT_NOTE"
	.sectionflags	@"SHF_NOTE_NV_TKINFO"
	.tkinfo
        /*0018*/ 	.word	0x00000002
        /*0030*/ 	.string	""
        /*0030*/ 	.string	"ptxas"
        /*0030*/ 	.string	"Cuda compilation tools, release 13.0, V13.0.88"
        /*0030*/ 	.string	"Build cuda_13.0.r13.0/compiler.36424714_0"
        /*0030*/ 	.string	"-arch sm_100 -m 64 "



//--------------------- .note.nv.cuinfo           --------------------------
	.section	.note.nv.cuinfo,"",@"SHT_NOTE"
	.sectionflags	@"SHF_NOTE_NV_CUINFO"
        /*0018*/ 	.short	0x0002
        /*001a*/ 	.short	0x0064
        /*001c*/ 	.short	0x0082
	.zero		2


//--------------------- .nv.info                  --------------------------
	.section	.nv.info,"",@"SHT_CUDA_INFO"
	.align	4


	//----- nvinfo : EIATTR_REGCOUNT
	.align		4
        /*0000*/ 	.byte	0x04, 0x2f
        /*0002*/ 	.short	(.L_1 - .L_0)
	.align		4
.L_0:
        /*0004*/ 	.word	index@(_Z7getbackPhS_ii)
        /*0008*/ 	.word	0x00000008


	//----- nvinfo : EIATTR_FRAME_SIZE
	.align		4
.L_1:
        /*000c*/ 	.byte	0x04, 0x11
        /*000e*/ 	.short	(.L_3 - .L_2)
	.align		4
.L_2:
        /*0010*/ 	.word	index@(_Z7getbackPhS_ii)
        /*0014*/ 	.word	0x00000000


	//----- nvinfo : EIATTR_MIN_STACK_SIZE
	.align		4
.L_3:
        /*0018*/ 	.byte	0x04, 0x12
        /*001a*/ 	.short	(.L_5 - .L_4)
	.align		4
.L_4:
        /*001c*/ 	.word	index@(_Z7getbackPhS_ii)
        /*0020*/ 	.word	0x00000000
.L_5:


//--------------------- .nv.compat                --------------------------
	.section	.nv.compat,"",@"SHT_CUDA_COMPAT_INFO"
	.align	4
        /*0000*/ 	.byte	0x02, 0x09, 0x00, 0x00, 0x02, 0x02, 0x01, 0x00, 0x02, 0x05, 0x05, 0x00, 0x03, 0x07, 0x01, 0x01
        /*0010*/ 	.byte	0x02, 0x03, 0x00, 0x00, 0x02, 0x06, 0x01, 0x00, 0x04, 0x0b, 0x08, 0x00, 0x09, 0x00, 0x00, 0x00
        /*0020*/ 	.byte	0x00, 0x00, 0x00, 0x00


//--------------------- .nv.info._Z7getbackPhS_ii --------------------------
	.section	.nv.info._Z7getbackPhS_ii,"",@"SHT_CUDA_INFO"
	.sectionflags	@""
	.align	4


	//----- nvinfo : EIATTR_CUDA_API_VERSION
	.align		4
        /*0000*/ 	.byte	0x04, 0x37
        /*0002*/ 	.short	(.L_7 - .L_6)
.L_6:
        /*0004*/ 	.word	0x00000082


	//----- nvinfo : EIATTR_KPARAM_INFO
	.align		4
.L_7:
        /*0008*/ 	.byte	0x04, 0x17
        /*000a*/ 	.short	(.L_9 - .L_8)
.L_8:
        /*000c*/ 	.word	0x00000000
        /*0010*/ 	.short	0x0003
        /*0012*/ 	.short	0x0014
        /*0014*/ 	.byte	0x00, 0xf0, 0x11, 0x00


	//----- nvinfo : EIATTR_KPARAM_INFO
	.align		4
.L_9:
        /*0018*/ 	.byte	0x04, 0x17
        /*001a*/ 	.short	(.L_11 - .L_10)
.L_10:
        /*001c*/ 	.word	0x00000000
        /*0020*/ 	.short	0x0002
        /*0022*/ 	.short	0x0010
        /*0024*/ 	.byte	0x00, 0xf0, 0x11, 0x00


	//----- nvinfo : EIATTR_KPARAM_INFO
	.align		4
.L_11:
        /*0028*/ 	.byte	0x04, 0x17
        /*002a*/ 	.short	(.L_13 - .L_12)
.L_12:
        /*002c*/ 	.word	0x00000000
        /*0030*/ 	.short	0x0001
        /*0032*/ 	.short	0x0008
        /*0034*/ 	.byte	0x00, 0xf5, 0x21, 0x00


	//----- nvinfo : EIATTR_KPARAM_INFO
	.align		4
.L_13:
        /*0038*/ 	.byte	0x04, 0x17
        /*003a*/ 	.short	(.L_15 - .L_14)
.L_14:
        /*003c*/ 	.word	0x00000000
        /*0040*/ 	.short	0x0000
        /*0042*/ 	.short	0x0000
        /*0044*/ 	.byte	0x00, 0xf5, 0x21, 0x00


	//----- nvinfo : EIATTR_SPARSE_MMA_MASK
	.align		4
.L_15:
        /*0048*/ 	.byte	0x03, 0x50
        /*004a*/ 	.short	0x0000


	//----- nvinfo : EIATTR_MAXREG_COUNT
	.align		4
        /*004c*/ 	.byte	0x03, 0x1b
        /*004e*/ 	.short	0x00ff


	//----- nvinfo : EIATTR_MERCURY_ISA_VERSION
	.align		4
        /*0050*/ 	.byte	0x03, 0x5f
        /*0052*/ 	.short	0x0101


	//----- nvinfo : EIATTR_VRC_CTA_INIT_COUNT
	.align		4
        /*0054*/ 	.byte	0x02, 0x4a
	.zero		1
	.zero		1


	//----- nvinfo : EIATTR_EXIT_INSTR_OFFSETS
	.align		4
        /*0058*/ 	.byte	0x04, 0x1c
        /*005a*/ 	.short	(.L_17 - .L_16)


	//   ....[0]....
.L_16:
        /*005c*/ 	.word	0x00000080


	//   ....[1]....
        /*0060*/ 	.word	0x00000120


	//----- nvinfo : EIATTR_CBANK_PARAM_SIZE
	.align		4
.L_17:
        /*0064*/ 	.byte	0x03, 0x19
        /*0066*/ 	.short	0x0018


	//----- nvinfo : EIATTR_PARAM_CBANK
	.align		4
        /*0068*/ 	.byte	0x04, 0x0a
        /*006a*/ 	.short	(.L_19 - .L_18)
	.align		4
.L_18:
        /*006c*/ 	.word	index@(.nv.constant0._Z7getbackPhS_ii)
        /*0070*/ 	.short	0x0380
        /*0072*/ 	.short	0x0018


	//----- nvinfo : EIATTR_SW_WAR
	.align		4
.L_19:
        /*0074*/ 	.byte	0x04, 0x36
        /*0076*/ 	.short	(.L_21 - .L_20)
.L_20:
        /*0078*/ 	.word	0x00000008
.L_21:


//--------------------- .nv.callgraph             --------------------------
	.section	.nv.callgraph,"",@"SHT_CUDA_CALLGRAPH"
	.align	4
	.sectionentsize	8
	.align		4
        /*0000*/ 	.word	0x00000000
	.align		4
        /*0004*/ 	.word	0xffffffff
	.align		4
        /*0008*/ 	.word	0x00000000
	.align		4
        /*000c*/ 	.word	0xfffffffe
	.align		4
        /*0010*/ 	.word	0x00000000
	.align		4
        /*0014*/ 	.word	0xfffffffd
	.align		4
        /*0018*/ 	.word	0x00000000
	.align		4
        /*001c*/ 	.word	0xfffffffc


//--------------------- .text._Z7getbackPhS_ii    --------------------------
	.section	.text._Z7getbackPhS_ii,"ax",@progbits
	.align	128
        .global         _Z7getbackPhS_ii
        .type           _Z7getbackPhS_ii,@function
        .size           _Z7getbackPhS_ii,(.L_x_1 - _Z7getbackPhS_ii)
        .other          _Z7getbackPhS_ii,@"STO_CUDA_ENTRY STV_DEFAULT"
_Z7getbackPhS_ii:
.text._Z7getbackPhS_ii:
[----:B------:R-:W-:Y:S01]  /*0000*/  LDC R1, c[0x0][0x37c] ;  /* 0x0000df00ff017b82 */ /* 0x000fe20000000800 */
[----:B------:R-:W0:Y:S07]  /*0010*/  S2R R3, SR_TID.X ;  /* 0x0000000000037919 */ /* 0x000e2e0000002100 */
[----:B------:R-:W0:Y:S01]  /*0020*/  S2UR UR6, SR_CTAID.X ;  /* 0x00000000000679c3 */ /* 0x000e220000002500 */
[----:B------:R-:W1:Y:S07]  /*0030*/  LDCU.64 UR4, c[0x0][0x390] ;  /* 0x00007200ff0477ac */ /* 0x000e6e0008000a00 */
[----:B------:R-:W0:Y:S01]  /*0040*/  LDC R4, c[0x0][0x360] ;  /* 0x0000d800ff047b82 */ /* 0x000e220000000800 */
[----:B-1----:R-:W-:Y:S01]  /*0050*/  UIMAD UR4, UR5, UR4, URZ ;  /* 0x00000004050472a4 */ /* 0x002fe2000f8e02ff */
[----:B0-----:R-:W-:-:S05]  /*0060*/  IMAD R4, R4, UR6, R3 ;  /* 0x0000000604047c24 */ /* 0x001fca000f8e0203 */
[----:B------:R-:W-:-:S13]  /*0070*/  ISETP.GE.AND P0, PT, R4, UR4, PT ;  /* 0x0000000404007c0c */ /* 0x000fda000bf06270 */
[----:B------:R-:W-:Y:S05]  /*0080*/  @P0 EXIT ;  /* 0x000000000000094d */ /* 0x000fea0003800000 */
[----:B------:R-:W0:Y:S01]  /*0090*/  LDCU.128 UR8, c[0x0][0x380] ;  /* 0x00007000ff0877ac */ /* 0x000e220008000c00 */
[----:B------:R-:W-:Y:S01]  /*00a0*/  SHF.R.S32.HI R0, RZ, 0x1f, R4 ;  /* 0x0000001fff007819 */ /* 0x000fe20000011404 */
[----:B------:R-:W1:Y:S01]  /*00b0*/  LDCU.64 UR4, c[0x0][0x358] ;  /* 0x00006b00ff0477ac */ /* 0x000e620008000a00 */
[----:B0-----:R-:W-:-:S04]  /*00c0*/  IADD3 R2, P0, PT, R4, UR8, RZ ;  /* 0x0000000804027c10 */ /* 0x001fc8000ff1e0ff */
[----:B------:R-:W-:-:S06]  /*00d0*/  IADD3.X R3, PT, PT, R0, UR9, RZ, P0, !PT ;  /* 0x0000000900037c10 */ /* 0x000fcc00087fe4ff */
[----:B-1----:R-:W2:Y:S01]  /*00e0*/  LDG.E.U8 R3, desc[UR4][R2.64] ;  /* 0x0000000402037981 */ /* 0x002ea2000c1e1100 */
[----:B------:R-:W-:-:S04]  /*00f0*/  IADD3 R4, P0, PT, R4, UR10, RZ ;  /* 0x0000000a04047c10 */ /* 0x000fc8000ff1e0ff */
[----:B------:R-:W-:-:S05]  /*0100*/  IADD3.X R5, PT, PT, R0, UR11, RZ, P0, !PT ;  /* 0x0000000b00057c10 */ /* 0x000fca00087fe4ff */
[----:B--2---:R-:W-:Y:S01]  /*0110*/  STG.E.U8 desc[UR4][R4.64], R3 ;  /* 0x0000000304007986 */ /* 0x004fe2000c101104 */
[----:B------:R-:W-:Y:S05]  /*0120*/  EXIT ;  /* 0x000000000000794d */ /* 0x000fea0003800000 */
.L_x_0:
[----:B------:R-:W-:-:S00]  /*0130*/  BRA `(.L_x_0) ;  /* 0xfffffffc00fc7947 */ /* 0x000fc0000383ffff */
[----:B------:R-:W-:-:S00]  /*0140*/  NOP ;  /* 0x0000000000007918 */ /* 0x000fc00000000000 */
        /* <DEDUP_REMOVED lines=11> */
.L_x_1:


//--------------------- .nv.shared.reserved.0     --------------------------
	.section	.nv.shared.reserved.0,"aw",@nobits
	.weak		__nv_reservedSMEM_offset_0_alias
	.size		__nv_reservedSMEM_offset_0_alias, 0, 64
	.other		__nv_reservedSMEM_offset_0_alias,@"STO_CUDA_RESERVED_SHARED STV_DEFAULT"
__nv_reservedSMEM_offset_0_alias:
	.zero		0
	.zero		64


//--------------------- .nv.constant0._Z7getbackPhS_ii --------------------------
	.section	.nv.constant0._Z7getbackPhS_ii,"a",@progbits
	.sectionflags	@""
	.align	4
.nv.constant0._Z7getbackPhS_ii:
	.zero		920


//--------------------- SYMBOLS --------------------------

	.type		.nv.reservedSmem.offset0,@object
	.size		.nv.reservedSmem.offset0,0x4
